	.headerflags	@"EF_CUDA_TEXMODE_UNIFIED EF_CUDA_64BIT_ADDRESS EF_CUDA_ACCELERATORS EF_CUDA_SM90 EF_CUDA_VIRTUAL_SM(EF_CUDA_SM90)"
	.elftype	@"ET_EXEC"


//--------------------- .nv.info                  --------------------------
	.section	.nv.info,"",@"SHT_CUDA_INFO"
	.align	4


	//----- nvinfo : EIATTR_REGCOUNT
	.align		4
        /*0000*/ 	.byte	0x04, 0x2f
        /*0002*/ 	.short	(.L_3 - .L_2)
	.align		4
.L_2:
        /*0004*/ 	.word	index@(triton_poi_fused__native_batch_norm_legit_no_training_relu_51)
        /*0008*/ 	.word	0x00000020


	//----- nvinfo : EIATTR_MIN_STACK_SIZE
	.align		4
.L_3:
        /*000c*/ 	.byte	0x04, 0x12
        /*000e*/ 	.short	(.L_5 - .L_4)
	.align		4
.L_4:
        /*0010*/ 	.word	index@(triton_poi_fused__native_batch_norm_legit_no_training_relu_51)
        /*0014*/ 	.word	0x00000000


	//----- nvinfo : EIATTR_FRAME_SIZE
	.align		4
.L_5:
        /*0018*/ 	.byte	0x04, 0x11
        /*001a*/ 	.short	(.L_7 - .L_6)
	.align		4
.L_6:
        /*001c*/ 	.word	index@(triton_poi_fused__native_batch_norm_legit_no_training_relu_51)
        /*0020*/ 	.word	0x00000000


	//----- nvinfo : EIATTR_MIN_STACK_SIZE
	.align		4
.L_7:
        /*0024*/ 	.byte	0x04, 0x12
        /*0026*/ 	.short	(.L_9 - .L_8)
	.align		4
.L_8:
        /*0028*/ 	.word	index@(triton_poi_fused__native_batch_norm_legit_no_training_relu_51)
        /*002c*/ 	.word	0x00000000
.L_9:


//--------------------- .nv.info.triton_poi_fused__native_batch_norm_legit_no_training_relu_51 --------------------------
	.section	.nv.info.triton_poi_fused__native_batch_norm_legit_no_training_relu_51,"",@"SHT_CUDA_INFO"
	.sectionflags	@""
	.align	4


	//----- nvinfo : EIATTR_CUDA_API_VERSION
	.align		4
        /*0000*/ 	.byte	0x04, 0x37
        /*0002*/ 	.short	(.L_11 - .L_10)
.L_10:
        /*0004*/ 	.word	0x0000007c


	//----- nvinfo : EIATTR_KPARAM_INFO
	.align		4
.L_11:
        /*0008*/ 	.byte	0x04, 0x17
        /*000a*/ 	.short	(.L_13 - .L_12)
.L_12:
        /*000c*/ 	.word	0x00000000
        /*0010*/ 	.short	0x0007
        /*0012*/ 	.short	0x0034
        /*0014*/ 	.byte	0x00, 0xf0, 0x11, 0x00


	//----- nvinfo : EIATTR_KPARAM_INFO
	.align		4
.L_13:
        /*0018*/ 	.byte	0x04, 0x17
        /*001a*/ 	.short	(.L_15 - .L_14)
.L_14:
        /*001c*/ 	.word	0x00000000
        /*0020*/ 	.short	0x0006
        /*0022*/ 	.short	0x0030
        /*0024*/ 	.byte	0x00, 0xf0, 0x11, 0x00


	//----- nvinfo : EIATTR_KPARAM_INFO
	.align		4
.L_15:
        /*0028*/ 	.byte	0x04, 0x17
        /*002a*/ 	.short	(.L_17 - .L_16)
.L_16:
        /*002c*/ 	.word	0x00000000
        /*0030*/ 	.short	0x0005
        /*0032*/ 	.short	0x0028
        /*0034*/ 	.byte	0x00, 0xf4, 0x21, 0x00


	//----- nvinfo : EIATTR_KPARAM_INFO
	.align		4
.L_17:
        /*0038*/ 	.byte	0x04, 0x17
        /*003a*/ 	.short	(.L_19 - .L_18)
.L_18:
        /*003c*/ 	.word	0x00000000
        /*0040*/ 	.short	0x0004
        /*0042*/ 	.short	0x0020
        /*0044*/ 	.byte	0x00, 0xf4, 0x21, 0x00


	//----- nvinfo : EIATTR_KPARAM_INFO
	.align		4
.L_19:
        /*0048*/ 	.byte	0x04, 0x17
        /*004a*/ 	.short	(.L_21 - .L_20)
.L_20:
        /*004c*/ 	.word	0x00000000
        /*0050*/ 	.short	0x0003
        /*0052*/ 	.short	0x0018
        /*0054*/ 	.byte	0x00, 0xf4, 0x21, 0x00


	//----- nvinfo : EIATTR_KPARAM_INFO
	.align		4
.L_21:
        /*0058*/ 	.byte	0x04, 0x17
        /*005a*/ 	.short	(.L_23 - .L_22)
.L_22:
        /*005c*/ 	.word	0x00000000
        /*0060*/ 	.short	0x0002
        /*0062*/ 	.short	0x0010
        /*0064*/ 	.byte	0x00, 0xf4, 0x21, 0x00


	//----- nvinfo : EIATTR_KPARAM_INFO
	.align		4
.L_23:
        /*0068*/ 	.byte	0x04, 0x17
        /*006a*/ 	.short	(.L_25 - .L_24)
.L_24:
        /*006c*/ 	.word	0x00000000
        /*0070*/ 	.short	0x0001
        /*0072*/ 	.short	0x0008
        /*0074*/ 	.byte	0x00, 0xf4, 0x21, 0x00


	//----- nvinfo : EIATTR_KPARAM_INFO
	.align		4
.L_25:
        /*0078*/ 	.byte	0x04, 0x17
        /*007a*/ 	.short	(.L_27 - .L_26)
.L_26:
        /*007c*/ 	.word	0x00000000
        /*0080*/ 	.short	0x0000
        /*0082*/ 	.short	0x0000
        /*0084*/ 	.byte	0x00, 0xf4, 0x21, 0x00


	//----- nvinfo : EIATTR_SPARSE_MMA_MASK
	.align		4
.L_27:
        /*0088*/ 	.byte	0x03, 0x50
        /*008a*/ 	.short	0x0000


	//----- nvinfo : EIATTR_MAXREG_COUNT
	.align		4
        /*008c*/ 	.byte	0x03, 0x1b
        /*008e*/ 	.short	0x00ff


	//----- nvinfo : EIATTR_EXIT_INSTR_OFFSETS
	.align		4
        /*0090*/ 	.byte	0x04, 0x1c
        /*0092*/ 	.short	(.L_29 - .L_28)


	//   ....[0]....
.L_28:
        /*0094*/ 	.word	0x00000bf0


	//   ....[1]....
        /*0098*/ 	.word	0x00000cc0


	//----- nvinfo : EIATTR_REQNTID
	.align		4
.L_29:
        /*009c*/ 	.byte	0x04, 0x10
        /*009e*/ 	.short	(.L_31 - .L_30)
.L_30:
        /*00a0*/ 	.word	0x00000080
        /*00a4*/ 	.word	0x00000001
        /*00a8*/ 	.word	0x00000001


	//----- nvinfo : EIATTR_CBANK_PARAM_SIZE
	.align		4
.L_31:
        /*00ac*/ 	.byte	0x03, 0x19
        /*00ae*/ 	.short	0x0038


	//----- nvinfo : EIATTR_PARAM_CBANK
	.align		4
        /*00b0*/ 	.byte	0x04, 0x0a
        /*00b2*/ 	.short	(.L_33 - .L_32)
	.align		4
.L_32:
        /*00b4*/ 	.word	index@(.nv.constant0.triton_poi_fused__native_batch_norm_legit_no_training_relu_51)
        /*00b8*/ 	.short	0x0210
        /*00ba*/ 	.short	0x0038


	//----- nvinfo : EIATTR_SW_WAR
	.align		4
.L_33:
        /*00bc*/ 	.byte	0x04, 0x36
        /*00be*/ 	.short	(.L_35 - .L_34)
.L_34:
        /*00c0*/ 	.word	0x00000008
.L_35:


//--------------------- .nv.callgraph             --------------------------
	.section	.nv.callgraph,"",@"SHT_CUDA_CALLGRAPH"
	.align	4
	.sectionentsize	8
	.align		4
        /*0000*/ 	.word	0x00000000
	.align		4
        /*0004*/ 	.word	0xffffffff
	.align		4
        /*0008*/ 	.word	0x00000000
	.align		4
        /*000c*/ 	.word	0xfffffffe
	.align		4
        /*0010*/ 	.word	0x00000000
	.align		4
        /*0014*/ 	.word	0xfffffffd
	.align		4
        /*0018*/ 	.word	0x00000000
	.align		4
        /*001c*/ 	.word	0xfffffffc


//--------------------- .nv.constant4             --------------------------
	.section	.nv.constant4,"a",@progbits
	.align	8
	.align		8
.nv.constant4:
        /*0000*/ 	.dword	_$_str
	.align		8
        /*0008*/ 	.dword	_$_str_$_2


//--------------------- .text.triton_poi_fused__native_batch_norm_legit_no_training_relu_51 --------------------------
	.section	.text.triton_poi_fused__native_batch_norm_legit_no_training_relu_51,"ax",@progbits
	.sectionflags	@"SHF_BARRIERS=1"
	.align	128
        .global         triton_poi_fused__native_batch_norm_legit_no_training_relu_51
        .type           triton_poi_fused__native_batch_norm_legit_no_training_relu_51,@function
        .size           triton_poi_fused__native_batch_norm_legit_no_training_relu_51,(.L_x_1 - triton_poi_fused__native_batch_norm_legit_no_training_relu_51)
        .other          triton_poi_fused__native_batch_norm_legit_no_training_relu_51,@"STO_CUDA_ENTRY STV_DEFAULT"
triton_poi_fused__native_batch_norm_legit_no_training_relu_51:
.text.triton_poi_fused__native_batch_norm_legit_no_training_relu_51:
[----:B------:R-:W0:Y:S01]  /*0000*/  LDC R1, c[0x0][0x28] ;  /* 0x00000a00ff017b82 */ /* 0x000e220000000800 */
[----:B------:R-:W1:Y:S07]  /*0010*/  S2R R3, SR_CTAID.Y ;  /* 0x0000000000037919 */ /* 0x000e6e0000002600 */
[----:B------:R-:W2:Y:S01]  /*0020*/  LDC.64 R8, c[0x0][0x220] ;  /* 0x00008800ff087b82 */ /* 0x000ea20000000a00 */
[----:B------:R-:W-:Y:S01]  /*0030*/  CS2R R6, SRZ ;  /* 0x0000000000067805 */ /* 0x000fe2000001ff00 */
[----:B------:R-:W-:Y:S01]  /*0040*/  ULDC.64 UR6, c[0x0][0x208] ;  /* 0x0000820000067ab9 */ /* 0x000fe20000000a00 */
[----:B------:R-:W3:Y:S01]  /*0050*/  S2R R2, SR_TID.X ;  /* 0x0000000000027919 */ /* 0x000ee20000002100 */
[----:B------:R-:W4:Y:S04]  /*0060*/  S2R R21, SR_CTAID.X ;  /* 0x0000000000157919 */ /* 0x000f280000002500 */
[----:B------:R-:W5:Y:S08]  /*0070*/  LDC.64 R24, c[0x0][0x210] ;  /* 0x00008400ff187b82 */ /* 0x000f700000000a00 */
[----:B------:R-:W4:Y:S01]  /*0080*/  LDC.64 R16, c[0x0][0x218] ;  /* 0x00008600ff107b82 */ /* 0x000f220000000a00 */
[----:B-1----:R-:W-:-:S02]  /*0090*/  IMAD.SHL.U32 R3, R3, 0x10, RZ ;  /* 0x0000001003037824 */ /* 0x002fc400078e00ff */
[----:B---3--:R-:W-:-:S05]  /*00a0*/  IMAD.SHL.U32 R0, R2, 0x4, RZ ;  /* 0x0000000402007824 */ /* 0x008fca00078e00ff */
[----:B------:R-:W-:-:S04]  /*00b0*/  LOP3.LUT R22, R3, 0xc, R0, 0xf8, !PT ;  /* 0x0000000c03167812 */ /* 0x000fc800078ef800 */
[C---:B------:R-:W-:Y:S01]  /*00c0*/  ISETP.GE.AND P0, PT, R22.reuse, 0x500, PT ;  /* 0x000005001600780c */ /* 0x040fe20003f06270 */
[----:B------:R-:W-:-:S05]  /*00d0*/  IMAD.HI R4, R22, 0x66666667, RZ ;  /* 0x6666666716047827 */ /* 0x000fca00078e02ff */
[----:B------:R-:W-:-:S04]  /*00e0*/  SHF.R.U32.HI R5, RZ, 0x1f, R4 ;  /* 0x0000001fff057819 */ /* 0x000fc80000011604 */
[----:B------:R-:W-:Y:S02]  /*00f0*/  LEA.HI.SX32 R11, R4, R5, 0x19 ;  /* 0x00000005040b7211 */ /* 0x000fe400078fcaff */
[----:B------:R-:W-:-:S03]  /*0100*/  CS2R R4, SRZ ;  /* 0x0000000000047805 */ /* 0x000fc6000001ff00 */
[----:B------:R-:W-:-:S04]  /*0110*/  IMAD R22, R11, -0x140, R22 ;  /* 0xfffffec00b167824 */ /* 0x000fc800078e0216 */
[----:B--2---:R-:W-:-:S05]  /*0120*/  IMAD.WIDE R8, R22, 0x4, R8 ;  /* 0x0000000416087825 */ /* 0x004fca00078e0208 */
[----:B------:R1:W2:Y:S01]  /*0130*/  @!P0 LDG.E.EL.128 R4, desc[UR6][R8.64] ;  /* 0x0000000608048981 */ /* 0x0002a2000c2e1d00 */
[----:B------:R-:W-:Y:S01]  /*0140*/  SHF.R.U32.HI R20, RZ, 0x2, R2 ;  /* 0x00000002ff147819 */ /* 0x000fe20000011602 */
[----:B----4-:R-:W-:Y:S01]  /*0150*/  IMAD.SHL.U32 R21, R21, 0x40, RZ ;  /* 0x0000004015157824 */ /* 0x010fe200078e00ff */
[----:B------:R-:W-:Y:S01]  /*0160*/  CS2R R14, SRZ ;  /* 0x00000000000e7805 */ /* 0x000fe2000001ff00 */
[----:B------:R-:W-:Y:S01]  /*0170*/  IMAD R11, R11, 0x5000, R22 ;  /* 0x000050000b0b7824 */ /* 0x000fe200078e0216 */
[----:B------:R-:W-:Y:S01]  /*0180*/  SGXT.U32 R20, R20, 0x5 ;  /* 0x000000051414781a */ /* 0x000fe20000000000 */
[----:B0-----:R-:W-:-:S03]  /*0190*/  IMAD.WIDE R28, R22, 0x4, R16 ;  /* 0x00000004161c7825 */ /* 0x001fc600078e0210 */
[----:B------:R-:W-:Y:S02]  /*01a0*/  LOP3.LUT R10, R21, R20, RZ, 0xfc, !PT ;  /* 0x00000014150a7212 */ /* 0x000fe400078efcff */
[----:B-1----:R-:W-:Y:S02]  /*01b0*/  CS2R R8, SRZ ;  /* 0x0000000000087805 */ /* 0x002fe4000001ff00 */
[C---:B------:R-:W-:Y:S01]  /*01c0*/  ISETP.LT.AND P1, PT, R10.reuse, 0x40, !P0 ;  /* 0x000000400a00780c */ /* 0x040fe20004721270 */
[----:B------:R-:W-:Y:S01]  /*01d0*/  IMAD R27, R10, 0x140, R11 ;  /* 0x000001400a1b7824 */ /* 0x000fe200078e020b */
[----:B------:R-:W-:-:S03]  /*01e0*/  LOP3.LUT R11, R21, 0x20, R20, 0xfe, !PT ;  /* 0x00000020150b7812 */ /* 0x000fc600078efe14 */
[----:B------:R-:W-:Y:S01]  /*01f0*/  VIADD R13, R27, 0x2800 ;  /* 0x000028001b0d7836 */ /* 0x000fe20000000000 */
[----:B------:R-:W-:Y:S01]  /*0200*/  ISETP.LT.AND P2, PT, R11, 0x40, !P0 ;  /* 0x000000400b00780c */ /* 0x000fe20004741270 */
[--C-:B-----5:R-:W-:Y:S01]  /*0210*/  IMAD.WIDE R26, R27, 0x4, R24.reuse ;  /* 0x000000041b1a7825 */ /* 0x120fe200078e0218 */
[----:B------:R-:W-:Y:S02]  /*0220*/  CS2R R10, SRZ ;  /* 0x00000000000a7805 */ /* 0x000fe4000001ff00 */
[----:B------:R-:W-:Y:S02]  /*0230*/  CS2R R16, SRZ ;  /* 0x0000000000107805 */ /* 0x000fe4000001ff00 */
[----:B------:R-:W-:Y:S01]  /*0240*/  CS2R R18, SRZ ;  /* 0x0000000000127805 */ /* 0x000fe2000001ff00 */
[----:B------:R-:W-:Y:S01]  /*0250*/  IMAD.WIDE R24, R13, 0x4, R24 ;  /* 0x000000040d187825 */ /* 0x000fe200078e0218 */
[----:B------:R-:W-:Y:S01]  /*0260*/  CS2R R12, SRZ ;  /* 0x00000000000c7805 */ /* 0x000fe2000001ff00 */
[----:B------:R0:W3:Y:S05]  /*0270*/  @P1 LDG.E.EL.128 R8, desc[UR6][R26.64] ;  /* 0x000000061a081981 */ /* 0x0000ea000c2e1d00 */
[----:B------:R1:W3:Y:S04]  /*0280*/  @!P0 LDG.E.EL.128 R12, desc[UR6][R28.64] ;  /* 0x000000061c0c8981 */ /* 0x0002e8000c2e1d00 */
[----:B------:R4:W5:Y:S01]  /*0290*/  @P2 LDG.E.EL.128 R16, desc[UR6][R24.64] ;  /* 0x0000000618102981 */ /* 0x000962000c2e1d00 */
[----:B0-----:R-:W0:Y:S01]  /*02a0*/  LDC.64 R26, c[0x0][0x228] ;  /* 0x00008a00ff1a7b82 */ /* 0x001e220000000a00 */
[----:B--2---:R-:W-:Y:S01]  /*02b0*/  FADD R23, R4, 0.0010000000474974513054 ;  /* 0x3a83126f04177421 */ /* 0x004fe20000000000 */
[----:B------:R-:W-:Y:S01]  /*02c0*/  FADD R4, R7, 0.0010000000474974513054 ;  /* 0x3a83126f07047421 */ /* 0x000fe20000000000 */
[----:B------:R-:W-:Y:S01]  /*02d0*/  FADD R5, R5, 0.0010000000474974513054 ;  /* 0x3a83126f05057421 */ /* 0x000fe20000000000 */
[----:B------:R-:W-:-:S02]  /*02e0*/  IMAD.MOV.U32 R7, RZ, RZ, 0x3e800000 ;  /* 0x3e800000ff077424 */ /* 0x000fc400078e00ff */
[----:B------:R-:W-:Y:S01]  /*02f0*/  FADD R6, R6, 0.0010000000474974513054 ;  /* 0x3a83126f06067421 */ /* 0x000fe20000000000 */
[----:B------:R-:W2:Y:S08]  /*0300*/  MUFU.SQRT R23, R23 ;  /* 0x0000001700177308 */ /* 0x000eb00000002000 */
[----:B------:R-:W0:Y:S01]  /*0310*/  MUFU.SQRT R4, R4 ;  /* 0x0000000400047308 */ /* 0x000e220000002000 */
[----:B--2---:R-:W-:-:S07]  /*0320*/  FSETP.GT.AND P6, PT, R23, 8.50705917302346158658e+37, PT ;  /* 0x7e8000001700780b */ /* 0x004fce0003fc4000 */
[----:B-1----:R-:W1:Y:S01]  /*0330*/  MUFU.SQRT R29, R5 ;  /* 0x00000005001d7308 */ /* 0x002e620000002000 */
[----:B------:R-:W-:Y:S02]  /*0340*/  FSETP.GEU.AND P1, PT, R23, 1.175494350822287508e-38, PT ;  /* 0x008000001700780b */ /* 0x000fe40003f2e000 */
[----:B----4-:R-:W-:-:S05]  /*0350*/  FSEL R24, R7, 1, P6 ;  /* 0x3f80000007187808 */ /* 0x010fca0003000000 */
[----:B------:R-:W2:Y:S01]  /*0360*/  MUFU.SQRT R28, R6 ;  /* 0x00000006001c7308 */ /* 0x000ea20000002000 */
[----:B---3--:R-:W-:Y:S01]  /*0370*/  FADD R8, -R12, R8 ;  /* 0x000000080c087221 */ /* 0x008fe20000000100 */
[----:B------:R-:W-:Y:S01]  /*0380*/  @P6 FMUL R23, R23, 0.25 ;  /* 0x3e80000017176820 */ /* 0x000fe20000400000 */
[----:B0-----:R-:W-:-:S03]  /*0390*/  FSETP.GT.AND P6, PT, R4, 8.50705917302346158658e+37, PT ;  /* 0x7e8000000400780b */ /* 0x001fc60003fc4000 */
[----:B------:R-:W-:Y:S01]  /*03a0*/  @!P1 FMUL R24, R24, 16777216 ;  /* 0x4b80000018189820 */ /* 0x000fe20000400000 */
[----:B-1----:R-:W-:Y:S01]  /*03b0*/  FSETP.GT.AND P2, PT, R29, 8.50705917302346158658e+37, PT ;  /* 0x7e8000001d00780b */ /* 0x002fe20003f44000 */
[----:B------:R-:W-:Y:S01]  /*03c0*/  @!P1 FMUL R23, R23, 16777216 ;  /* 0x4b80000017179820 */ /* 0x000fe20000400000 */
[----:B------:R-:W-:Y:S01]  /*03d0*/  FSETP.GEU.AND P1, PT, R4, 1.175494350822287508e-38, PT ;  /* 0x008000000400780b */ /* 0x000fe20003f2e000 */
[----:B-----5:R-:W-:Y:S01]  /*03e0*/  FADD R17, -R13, R17 ;  /* 0x000000110d117221 */ /* 0x020fe20000000100 */
[----:B------:R-:W-:Y:S01]  /*03f0*/  FSETP.GEU.AND P3, PT, R29, 1.175494350822287508e-38, PT ;  /* 0x008000001d00780b */ /* 0x000fe20003f6e000 */
[----:B------:R0:W1:Y:S01]  /*0400*/  MUFU.RCP R5, R23 ;  /* 0x0000001700057308 */ /* 0x0000620000001000 */
[----:B------:R-:W-:Y:S01]  /*0410*/  FADD R18, -R14, R18 ;  /* 0x000000120e127221 */ /* 0x000fe20000000100 */
[----:B------:R-:W-:Y:S01]  /*0420*/  FADD R19, -R15, R19 ;  /* 0x000000130f137221 */ /* 0x000fe20000000100 */
[C---:B--2---:R-:W-:Y:S02]  /*0430*/  FSETP.GT.AND P4, PT, R28.reuse, 8.50705917302346158658e+37, PT ;  /* 0x7e8000001c00780b */ /* 0x044fe40003f84000 */
[----:B------:R-:W-:Y:S01]  /*0440*/  FSETP.GEU.AND P5, PT, R28, 1.175494350822287508e-38, PT ;  /* 0x008000001c00780b */ /* 0x000fe20003fae000 */
[----:B------:R-:W-:-:S02]  /*0450*/  @P6 FMUL R4, R4, 0.25 ;  /* 0x3e80000004046820 */ /* 0x000fc40000400000 */
[----:B------:R-:W-:Y:S01]  /*0460*/  @P2 FMUL R29, R29, 0.25 ;  /* 0x3e8000001d1d2820 */ /* 0x000fe20000400000 */
[----:B0-----:R-:W-:Y:S01]  /*0470*/  FADD R23, -R12, R16 ;  /* 0x000000100c177221 */ /* 0x001fe20000000100 */
[----:B------:R-:W-:Y:S01]  /*0480*/  @!P1 FMUL R4, R4, 16777216 ;  /* 0x4b80000004049820 */ /* 0x000fe20000400000 */
[----:B------:R-:W-:Y:S01]  /*0490*/  FADD R12, -R13, R9 ;  /* 0x000000090d0c7221 */ /* 0x000fe20000000100 */
[----:B------:R-:W-:Y:S01]  /*04a0*/  @!P3 FMUL R29, R29, 16777216 ;  /* 0x4b8000001d1db820 */ /* 0x000fe20000400000 */
[----:B------:R-:W-:Y:S01]  /*04b0*/  FADD R13, -R14, R10 ;  /* 0x0000000a0e0d7221 */ /* 0x000fe20000000100 */
[----:B------:R-:W-:Y:S01]  /*04c0*/  FADD R16, -R15, R11 ;  /* 0x0000000b0f107221 */ /* 0x000fe20000000100 */
[----:B-1----:R-:W-:Y:S01]  /*04d0*/  FMUL R5, R5, R24 ;  /* 0x0000001805057220 */ /* 0x002fe20000400000 */
[----:B------:R-:W0:Y:S01]  /*04e0*/  LDC.64 R10, c[0x0][0x230] ;  /* 0x00008c00ff0a7b82 */ /* 0x000e220000000a00 */
[----:B------:R1:W2:Y:S01]  /*04f0*/  MUFU.RCP R6, R29 ;  /* 0x0000001d00067308 */ /* 0x0002a20000001000 */
[----:B------:R-:W-:Y:S01]  /*0500*/  FSEL R9, R7, 1, P2 ;  /* 0x3f80000007097808 */ /* 0x000fe20001000000 */
[----:B------:R-:W-:Y:S01]  /*0510*/  FMUL R23, R5, R23 ;  /* 0x0000001705177220 */ /* 0x000fe20000400000 */
[C---:B------:R-:W-:Y:S01]  /*0520*/  FSEL R24, R7.reuse, 1, P4 ;  /* 0x3f80000007187808 */ /* 0x040fe20002000000 */
[----:B------:R-:W-:Y:S01]  /*0530*/  @P4 FMUL R28, R28, 0.25 ;  /* 0x3e8000001c1c4820 */ /* 0x000fe20000400000 */
[----:B------:R-:W-:Y:S01]  /*0540*/  FSEL R7, R7, 1, P6 ;  /* 0x3f80000007077808 */ /* 0x000fe20003000000 */
[----:B------:R-:W-:-:S02]  /*0550*/  @!P3 FMUL R9, R9, 16777216 ;  /* 0x4b8000000909b820 */ /* 0x000fc40000400000 */
[----:B------:R-:W3:Y:S01]  /*0560*/  MUFU.RCP R4, R4 ;  /* 0x0000000400047308 */ /* 0x000ee20000001000 */
[----:B-1----:R-:W-:Y:S01]  /*0570*/  FMUL R29, R5, R8 ;  /* 0x00000008051d7220 */ /* 0x002fe20000400000 */
[----:B------:R-:W-:Y:S01]  /*0580*/  @!P1 FMUL R7, R7, 16777216 ;  /* 0x4b80000007079820 */ /* 0x000fe20000400000 */
[----:B------:R-:W1:Y:S01]  /*0590*/  S2UR UR5, SR_CgaCtaId ;  /* 0x00000000000579c3 */ /* 0x000e620000008800 */
[----:B------:R-:W-:Y:S01]  /*05a0*/  @!P5 FMUL R28, R28, 16777216 ;  /* 0x4b8000001c1cd820 */ /* 0x000fe20000400000 */
[----:B------:R-:W-:Y:S01]  /*05b0*/  UMOV UR4, 0x400 ;  /* 0x0000040000047882 */ /* 0x000fe20000000000 */
[----:B------:R-:W-:Y:S01]  /*05c0*/  @!P5 FMUL R24, R24, 16777216 ;  /* 0x4b8000001818d820 */ /* 0x000fe20000400000 */
[----:B--2---:R-:W-:Y:S01]  /*05d0*/  FMUL R14, R6, R9 ;  /* 0x00000009060e7220 */ /* 0x004fe20000400000 */
[----:B------:R-:W-:Y:S01]  /*05e0*/  IMAD.WIDE R8, R22, 0x4, R26 ;  /* 0x0000000416087825 */ /* 0x000fe200078e021a */
[----:B------:R-:W2:Y:S03]  /*05f0*/  MUFU.RCP R25, R28 ;  /* 0x0000001c00197308 */ /* 0x000ea60000001000 */
[----:B---3--:R-:W-:Y:S01]  /*0600*/  FMUL R15, R4, R7 ;  /* 0x00000007040f7220 */ /* 0x008fe20000400000 */
[----:B------:R-:W-:-:S02]  /*0610*/  CS2R R4, SRZ ;  /* 0x0000000000047805 */ /* 0x000fc4000001ff00 */
[----:B------:R-:W-:Y:S01]  /*0620*/  CS2R R6, SRZ ;  /* 0x0000000000067805 */ /* 0x000fe2000001ff00 */
[----:B0-----:R-:W-:Y:S01]  /*0630*/  IMAD.WIDE R26, R22, 0x4, R10 ;  /* 0x00000004161a7825 */ /* 0x001fe200078e020a */
[----:B------:R-:W-:-:S04]  /*0640*/  CS2R R10, SRZ ;  /* 0x00000000000a7805 */ /* 0x000fc8000001ff00 */
[----:B------:R0:W3:Y:S01]  /*0650*/  @!P0 LDG.E.EL.128 R4, desc[UR6][R8.64] ;  /* 0x0000000608048981 */ /* 0x0000e2000c2e1d00 */
[----:B--2---:R-:W-:Y:S01]  /*0660*/  FMUL R25, R25, R24 ;  /* 0x0000001819197220 */ /* 0x004fe20000400000 */
[----:B0-----:R-:W-:-:S06]  /*0670*/  CS2R R8, SRZ ;  /* 0x0000000000087805 */ /* 0x001fcc000001ff00 */
[----:B------:R0:W3:Y:S01]  /*0680*/  @!P0 LDG.E.EL.128 R8, desc[UR6][R26.64] ;  /* 0x000000061a088981 */ /* 0x0000e2000c2e1d00 */
[----:B------:R-:W-:Y:S01]  /*0690*/  IMAD.SHL.U32 R22, R2, 0x100, RZ ;  /* 0x0000010002167824 */ /* 0x000fe200078e00ff */
[----:B-1----:R-:W-:-:S04]  /*06a0*/  UPRMT UR4, UR5, 0x654, UR4 ;  /* 0x0000065405047896 */ /* 0x002fc80008000004 */
[----:B------:R-:W-:-:S04]  /*06b0*/  LOP3.LUT R22, R22, 0x300, RZ, 0xc0, !PT ;  /* 0x0000030016167812 */ /* 0x000fc800078ec0ff */
[C---:B0-----:R-:W-:Y:S02]  /*06c0*/  LOP3.LUT R26, R22.reuse, 0xc0, RZ, 0xfc, !PT ;  /* 0x000000c0161a7812 */ /* 0x041fe400078efcff */
[----:B------:R-:W-:Y:S02]  /*06d0*/  LEA.HI R27, R22, UR4, RZ, 0x1c ;  /* 0x00000004161b7c11 */ /* 0x000fe4000f8fe0ff */
[----:B------:R-:W-:Y:S01]  /*06e0*/  LEA.HI R26, R26, UR4, RZ, 0x1c ;  /* 0x000000041a1a7c11 */ /* 0x000fe2000f8fe0ff */
[----:B------:R-:W-:Y:S01]  /*06f0*/  FMUL R13, R25, R13 ;  /* 0x0000000d190d7220 */ /* 0x000fe20000400000 */
[----:B------:R-:W-:Y:S01]  /*0700*/  FMUL R16, R15, R16 ;  /* 0x000000100f107220 */ /* 0x000fe20000400000 */
[----:B------:R-:W-:-:S04]  /*0710*/  SHF.R.U32.HI R2, RZ, 0x4, R2 ;  /* 0x00000004ff027819 */ /* 0x000fc80000011602 */
[----:B------:R-:W-:Y:S01]  /*0720*/  SGXT.U32 R2, R2, 0x3 ;  /* 0x000000030202781a */ /* 0x000fe20000000000 */
[-CC-:B---3--:R-:W-:Y:S01]  /*0730*/  FFMA R29, R29, R4.reuse, R8.reuse ;  /* 0x000000041d1d7223 */ /* 0x188fe20000000008 */
[----:B------:R-:W-:Y:S01]  /*0740*/  FFMA R23, R23, R4, R8 ;  /* 0x0000000417177223 */ /* 0x000fe20000000008 */
[C---:B------:R-:W-:Y:S02]  /*0750*/  LOP3.LUT R8, R22.reuse, R20, RZ, 0xfc, !PT ;  /* 0x0000001416087212 */ /* 0x040fe400078efcff */
[C---:B------:R-:W-:Y:S02]  /*0760*/  LOP3.LUT R4, R22.reuse, 0x40, RZ, 0xfc, !PT ;  /* 0x0000004016047812 */ /* 0x040fe400078efcff */
[----:B------:R-:W-:Y:S02]  /*0770*/  LOP3.LUT R20, R22, 0x80, RZ, 0xfc, !PT ;  /* 0x0000008016147812 */ /* 0x000fe400078efcff */
[----:B------:R-:W-:Y:S02]  /*0780*/  LEA.HI R4, R4, UR4, RZ, 0x1c ;  /* 0x0000000404047c11 */ /* 0x000fe4000f8fe0ff */
[----:B------:R-:W-:Y:S01]  /*0790*/  LEA.HI R24, R20, UR4, RZ, 0x1c ;  /* 0x0000000414187c11 */ /* 0x000fe2000f8fe0ff */
[----:B------:R-:W-:-:S02]  /*07a0*/  IMAD R22, R8, 0x4, R27 ;  /* 0x0000000408167824 */ /* 0x000fc400078e021b */
[C---:B------:R-:W-:Y:S02]  /*07b0*/  IMAD R20, R8.reuse, 0x4, R4 ;  /* 0x0000000408147824 */ /* 0x040fe400078e0204 */
[C---:B------:R-:W-:Y:S01]  /*07c0*/  IMAD R4, R8.reuse, 0x4, R24 ;  /* 0x0000000408047824 */ /* 0x040fe200078e0218 */
[----:B------:R-:W-:Y:S01]  /*07d0*/  LEA R8, R8, R26, 0x2 ;  /* 0x0000001a08087211 */ /* 0x000fe200078e10ff */
[C---:B------:R-:W-:Y:S01]  /*07e0*/  FMUL R26, R14.reuse, R17 ;  /* 0x000000110e1a7220 */ /* 0x040fe20000400000 */
[----:B------:R-:W-:Y:S01]  /*07f0*/  FMUL R14, R14, R12 ;  /* 0x0000000c0e0e7220 */ /* 0x000fe20000400000 */
[----:B------:R-:W0:Y:S01]  /*0800*/  S2R R24, SR_TID.X ;  /* 0x0000000000187919 */ /* 0x000e220000002100 */
[--C-:B------:R-:W-:Y:S02]  /*0810*/  FFMA R13, R13, R6, R10.reuse ;  /* 0x000000060d0d7223 */ /* 0x100fe4000000000a */
[----:B------:R-:W-:Y:S01]  /*0820*/  FFMA R14, R14, R5, R9 ;  /* 0x000000050e0e7223 */ /* 0x000fe20000000009 */
[----:B------:R-:W-:Y:S01]  /*0830*/  FFMA R16, R16, R7, R11 ;  /* 0x0000000710107223 */ /* 0x000fe2000000000b */
[----:B------:R-:W-:Y:S01]  /*0840*/  FMUL R17, R25, R18 ;  /* 0x0000001219117220 */ /* 0x000fe20000400000 */
[----:B------:R-:W-:Y:S01]  /*0850*/  FSETP.GEU.AND P0, PT, R29, RZ, PT ;  /* 0x000000ff1d00720b */ /* 0x000fe20003f0e000 */
[----:B------:R-:W-:Y:S01]  /*0860*/  FMUL R12, R15, R19 ;  /* 0x000000130f0c7220 */ /* 0x000fe20000400000 */
[----:B------:R-:W-:Y:S01]  /*0870*/  FSETP.GEU.AND P3, PT, R14, RZ, PT ;  /* 0x000000ff0e00720b */ /* 0x000fe20003f6e000 */
[----:B------:R-:W-:Y:S01]  /*0880*/  FFMA R26, R26, R5, R9 ;  /* 0x000000051a1a7223 */ /* 0x000fe20000000009 */
[----:B------:R-:W-:Y:S01]  /*0890*/  FSETP.GEU.AND P2, PT, R13, RZ, PT ;  /* 0x000000ff0d00720b */ /* 0x000fe20003f4e000 */
[----:B------:R-:W-:Y:S01]  /*08a0*/  FFMA R17, R17, R6, R10 ;  /* 0x0000000611117223 */ /* 0x000fe2000000000a */
[----:B------:R-:W-:Y:S01]  /*08b0*/  FSEL R29, R29, RZ, P0 ;  /* 0x000000ff1d1d7208 */ /* 0x000fe20000000000 */
[----:B------:R-:W-:Y:S01]  /*08c0*/  FFMA R12, R12, R7, R11 ;  /* 0x000000070c0c7223 */ /* 0x000fe2000000000b */
[----:B------:R-:W-:-:S02]  /*08d0*/  FSETP.GEU.AND P1, PT, R16, RZ, PT ;  /* 0x000000ff1000720b */ /* 0x000fc40003f2e000 */
[----:B------:R-:W-:Y:S02]  /*08e0*/  FSETP.GEU.AND P0, PT, R23, RZ, PT ;  /* 0x000000ff1700720b */ /* 0x000fe40003f0e000 */
[----:B------:R-:W-:Y:S02]  /*08f0*/  FSEL R7, R14, RZ, P3 ;  /* 0x000000ff0e077208 */ /* 0x000fe40001800000 */
[----:B------:R-:W-:Y:S02]  /*0900*/  FSEL R13, R13, RZ, P2 ;  /* 0x000000ff0d0d7208 */ /* 0x000fe40001000000 */
[----:B------:R-:W-:Y:S02]  /*0910*/  FSEL R9, R16, RZ, P1 ;  /* 0x000000ff10097208 */ /* 0x000fe40000800000 */
[----:B------:R-:W-:Y:S01]  /*0920*/  FSETP.GEU.AND P2, PT, R26, RZ, PT ;  /* 0x000000ff1a00720b */ /* 0x000fe20003f4e000 */
[----:B------:R-:W-:Y:S01]  /*0930*/  STS [R22], R29 ;  /* 0x0000001d16007388 */ /* 0x000fe20000000800 */
[----:B------:R-:W-:-:S02]  /*0940*/  FSEL R23, R23, RZ, P0 ;  /* 0x000000ff17177208 */ /* 0x000fc40000000000 */
[C---:B------:R-:W-:Y:S01]  /*0950*/  FSETP.GEU.AND P1, PT, R17.reuse, RZ, PT ;  /* 0x000000ff1100720b */ /* 0x040fe20003f2e000 */
[----:B------:R-:W-:Y:S01]  /*0960*/  STS [R20+0x100], R7 ;  /* 0x0001000714007388 */ /* 0x000fe20000000800 */
[----:B------:R-:W-:Y:S02]  /*0970*/  FSETP.GEU.AND P0, PT, R12, RZ, PT ;  /* 0x000000ff0c00720b */ /* 0x000fe40003f0e000 */
[----:B------:R-:W-:Y:S01]  /*0980*/  FSEL R11, R26, RZ, P2 ;  /* 0x000000ff1a0b7208 */ /* 0x000fe20001000000 */
[----:B------:R-:W-:Y:S01]  /*0990*/  STS [R4+0x200], R13 ;  /* 0x0002000d04007388 */ /* 0x000fe20000000800 */
[----:B------:R-:W-:-:S03]  /*09a0*/  FSEL R17, R17, RZ, P1 ;  /* 0x000000ff11117208 */ /* 0x000fc60000800000 */
[----:B------:R1:W-:Y:S04]  /*09b0*/  STS [R8+0x300], R9 ;  /* 0x0003000908007388 */ /* 0x0003e80000000800 */
[----:B------:R-:W-:Y:S01]  /*09c0*/  STS [R22+0x80], R23 ;  /* 0x0000801716007388 */ /* 0x000fe20000000800 */
[----:B-1----:R-:W-:-:S03]  /*09d0*/  FSEL R9, R12, RZ, P0 ;  /* 0x000000ff0c097208 */ /* 0x002fc60000000000 */
[----:B------:R-:W-:Y:S04]  /*09e0*/  STS [R20+0x180], R11 ;  /* 0x0001800b14007388 */ /* 0x000fe80000000800 */
[----:B------:R1:W-:Y:S04]  /*09f0*/  STS [R4+0x280], R17 ;  /* 0x0002801104007388 */ /* 0x0003e80000000800 */
[----:B------:R2:W-:Y:S01]  /*0a00*/  STS [R8+0x380], R9 ;  /* 0x0003800908007388 */ /* 0x0005e20000000800 */
[----:B0-----:R-:W-:-:S04]  /*0a10*/  SHF.R.U32.HI R6, RZ, 0x2, R24 ;  /* 0x00000002ff067819 */ /* 0x001fc80000011618 */
[----:B------:R-:W-:Y:S02]  /*0a20*/  LOP3.LUT R6, R6, 0x1c, RZ, 0xc0, !PT ;  /* 0x0000001c06067812 */ /* 0x000fe400078ec0ff */
[----:B------:R-:W-:-:S03]  /*0a30*/  LOP3.LUT R5, R0, 0x1fc, RZ, 0xc0, !PT ;  /* 0x000001fc00057812 */ /* 0x000fc600078ec0ff */
[----:B------:R-:W-:-:S04]  /*0a40*/  VIADD R6, R6, UR4 ;  /* 0x0000000406067c36 */ /* 0x000fc80008000000 */
[----:B------:R-:W-:Y:S01]  /*0a50*/  IMAD R10, R5, 0x4, R6 ;  /* 0x00000004050a7824 */ /* 0x000fe200078e0206 */
[----:B------:R-:W-:Y:S01]  /*0a60*/  BAR.SYNC.DEFER_BLOCKING 0x0 ;  /* 0x0000000000007b1d */ /* 0x000fe20000010000 */
[----:B------:R-:W-:-:S05]  /*0a70*/  LOP3.LUT R6, R2, R3, RZ, 0xfc, !PT ;  /* 0x0000000302067212 */ /* 0x000fca00078efcff */
[----:B------:R-:W-:Y:S02]  /*0a80*/  IMAD.HI R7, R6, 0x66666667, RZ ;  /* 0x6666666706077827 */ /* 0x000fe400078e02ff */
[----:B------:R-:W0:Y:S03]  /*0a90*/  LDC.64 R2, c[0x0][0x238] ;  /* 0x00008e00ff027b82 */ /* 0x000e260000000a00 */
[----:B-1----:R-:W-:Y:S01]  /*0aa0*/  SHF.R.U32.HI R4, RZ, 0x1f, R7 ;  /* 0x0000001fff047819 */ /* 0x002fe20000011607 */
[----:B------:R-:W-:Y:S04]  /*0ab0*/  LDS R12, [R10] ;  /* 0x000000000a0c7984 */ /* 0x000fe80000000800 */
[----:B------:R-:W-:Y:S04]  /*0ac0*/  LDS R13, [R10+0x4] ;  /* 0x000004000a0d7984 */ /* 0x000fe80000000800 */
[----:B------:R-:W-:Y:S04]  /*0ad0*/  LDS R14, [R10+0x8] ;  /* 0x000008000a0e7984 */ /* 0x000fe80000000800 */
[----:B------:R-:W1:Y:S01]  /*0ae0*/  LDS R15, [R10+0xc] ;  /* 0x00000c000a0f7984 */ /* 0x000e620000000800 */
[----:B------:R-:W-:-:S02]  /*0af0*/  LEA.HI.SX32 R7, R7, R4, 0x19 ;  /* 0x0000000407077211 */ /* 0x000fc400078fcaff */
[----:B------:R-:W-:Y:S02]  /*0b00*/  LOP3.LUT R0, R21, 0x3c, R0, 0xf8, !PT ;  /* 0x0000003c15007812 */ /* 0x000fe400078ef800 */
[----:B--2---:R-:W-:Y:S01]  /*0b10*/  LOP3.LUT R8, R5, 0x200, RZ, 0xfc, !PT ;  /* 0x0000020005087812 */ /* 0x004fe200078efcff */
[----:B------:R-:W-:Y:S01]  /*0b20*/  IMAD R9, R7, -0x140, R6 ;  /* 0xfffffec007097824 */ /* 0x000fe200078e0206 */
[----:B------:R-:W-:-:S03]  /*0b30*/  ISETP.GE.AND P0, PT, R0, 0x40, PT ;  /* 0x000000400000780c */ /* 0x000fc60003f06270 */
[----:B------:R-:W-:Y:S01]  /*0b40*/  IMAD R4, R9, 0x40, R0 ;  /* 0x0000004009047824 */ /* 0x000fe200078e0200 */
[----:B------:R-:W-:Y:S02]  /*0b50*/  SHF.R.U32.HI R9, RZ, 0x4, R8 ;  /* 0x00000004ff097819 */ /* 0x000fe40000011608 */
[C---:B------:R-:W-:Y:S02]  /*0b60*/  LOP3.LUT R8, R6.reuse, 0x8, RZ, 0xfc, !PT ;  /* 0x0000000806087812 */ /* 0x040fe400078efcff */
[----:B------:R-:W-:Y:S02]  /*0b70*/  ISETP.LT.AND P1, PT, R6, 0x500, !P0 ;  /* 0x000005000600780c */ /* 0x000fe40004721270 */
[----:B------:R-:W-:Y:S01]  /*0b80*/  ISETP.LT.AND P0, PT, R8, 0x500, !P0 ;  /* 0x000005000800780c */ /* 0x000fe20004701270 */
[----:B------:R-:W-:Y:S01]  /*0b90*/  IMAD R7, R7, 0x20000, R4 ;  /* 0x0002000007077824 */ /* 0x000fe200078e0204 */
[----:B------:R-:W-:-:S03]  /*0ba0*/  LOP3.LUT R9, R9, 0x3c, RZ, 0xc0, !PT ;  /* 0x0000003c09097812 */ /* 0x000fc600078ec0ff */
[----:B0-----:R-:W-:Y:S01]  /*0bb0*/  IMAD.WIDE R6, R7, 0x4, R2 ;  /* 0x0000000407067825 */ /* 0x001fe200078e0202 */
[----:B------:R-:W-:-:S05]  /*0bc0*/  IADD3 R4, R9, UR4, RZ ;  /* 0x0000000409047c10 */ /* 0x000fca000fffe0ff */
[----:B------:R-:W-:Y:S01]  /*0bd0*/  IMAD R16, R5, 0x4, R4 ;  /* 0x0000000405107824 */ /* 0x000fe200078e0204 */
[----:B-1----:R0:W-:Y:S02]  /*0be0*/  @P1 STG.E.128 desc[UR6][R6.64], R12 ;  /* 0x0000000c06001986 */ /* 0x0021e4000c101d06 */
[----:B0-----:R-:W-:Y:S05]  /*0bf0*/  @!P0 EXIT ;  /* 0x000000000000894d */ /* 0x001fea0003800000 */
[----:B------:R-:W-:Y:S01]  /*0c00*/  LDS R4, [R16+0x800] ;  /* 0x0008000010047984 */ /* 0x000fe20000000800 */
[----:B------:R-:W-:-:S03]  /*0c10*/  IMAD.HI R9, R8, 0x66666667, RZ ;  /* 0x6666666708097827 */ /* 0x000fc600078e02ff */
[----:B------:R-:W-:Y:S02]  /*0c20*/  LDS R5, [R16+0x804] ;  /* 0x0008040010057984 */ /* 0x000fe40000000800 */
[----:B------:R-:W-:Y:S02]  /*0c30*/  SHF.R.U32.HI R10, RZ, 0x1f, R9 ;  /* 0x0000001fff0a7819 */ /* 0x000fe40000011609 */
[----:B0-----:R-:W-:Y:S02]  /*0c40*/  LDS R6, [R16+0x808] ;  /* 0x0008080010067984 */ /* 0x001fe40000000800 */
[----:B------:R-:W-:Y:S02]  /*0c50*/  LEA.HI.SX32 R9, R9, R10, 0x19 ;  /* 0x0000000a09097211 */ /* 0x000fe400078fcaff */
[----:B------:R-:W0:Y:S03]  /*0c60*/  LDS R7, [R16+0x80c] ;  /* 0x00080c0010077984 */ /* 0x000e260000000800 */
[----:B------:R-:W-:-:S04]  /*0c70*/  IMAD R11, R9, -0x140, R8 ;  /* 0xfffffec0090b7824 */ /* 0x000fc800078e0208 */
[----:B------:R-:W-:-:S04]  /*0c80*/  IMAD R0, R11, 0x40, R0 ;  /* 0x000000400b007824 */ /* 0x000fc800078e0200 */
[----:B------:R-:W-:-:S04]  /*0c90*/  IMAD R9, R9, 0x20000, R0 ;  /* 0x0002000009097824 */ /* 0x000fc800078e0200 */
[----:B------:R-:W-:-:S05]  /*0ca0*/  IMAD.WIDE R2, R9, 0x4, R2 ;  /* 0x0000000409027825 */ /* 0x000fca00078e0202 */
[----:B0-----:R-:W-:Y:S01]  /*0cb0*/  STG.E.128 desc[UR6][R2.64], R4 ;  /* 0x0000000402007986 */ /* 0x001fe2000c101d06 */
[----:B------:R-:W-:Y:S05]  /*0cc0*/  EXIT ;  /* 0x000000000000794d */ /* 0x000fea0003800000 */
.L_x_0:
[----:B------:R-:W-:-:S00]  /*0cd0*/  BRA `(.L_x_0) ;  /* 0xfffffffc00fc7947 */ /* 0x000fc0000383ffff */
[----:B------:R-:W-:-:S00]  /*0ce0*/  NOP ;  /* 0x0000000000007918 */ /* 0x000fc00000000000 */
        /* <DEDUP_REMOVED lines=9> */
.L_x_1:


//--------------------- .nv.global.init           --------------------------
	.section	.nv.global.init,"aw",@progbits
.nv.global.init:
	.type		_$_str,@object
	.size		_$_str,(_$_str_$_2 - _$_str)
_$_str:
        /*0000*/ 	.byte	0x5f, 0x5f, 0x43, 0x55, 0x44, 0x41, 0x5f, 0x46, 0x54, 0x5a, 0x00
	.type		_$_str_$_2,@object
	.size		_$_str_$_2,(.L_1 - _$_str_$_2)
_$_str_$_2:
        /*000b*/ 	.byte	0x5f, 0x5f, 0x43, 0x55, 0x44, 0x41, 0x5f, 0x50, 0x52, 0x45, 0x43, 0x5f, 0x53, 0x51, 0x52, 0x54
        /*001b*/ 	.byte	0x00
.L_1:


//--------------------- .nv.shared.triton_poi_fused__native_batch_norm_legit_no_training_relu_51 --------------------------
	.section	.nv.shared.triton_poi_fused__native_batch_norm_legit_no_training_relu_51,"aw",@nobits
	.sectionflags	@""
	.align	16
	.zero		1024


//--------------------- .nv.constant0.triton_poi_fused__native_batch_norm_legit_no_training_relu_51 --------------------------
	.section	.nv.constant0.triton_poi_fused__native_batch_norm_legit_no_training_relu_51,"a",@progbits
	.sectionflags	@""
	.align	4
.nv.constant0.triton_poi_fused__native_batch_norm_legit_no_training_relu_51:
	.zero		584
